//
// Generated by NVIDIA NVVM Compiler
//
// Compiler Build ID: CL-36424714
// Cuda compilation tools, release 13.0, V13.0.88
// Based on NVVM 20.0.0
//

.version 9.0
.target sm_100
.address_size 64

	// .globl	gst_cuda_feature_extractor_kernel
// _ZZ33gst_cuda_feature_extractor_kernelE23block_spatial_magnitude has been demoted
// _ZZ37gst_cuda_feature_consolidation_kernelE36consolidated_block_spatial_magnitude has been demoted

.visible .entry gst_cuda_feature_extractor_kernel(
	.param .align 8 .b8 gst_cuda_feature_extractor_kernel_param_0[40],
	.param .align 8 .b8 gst_cuda_feature_extractor_kernel_param_1[16],
	.param .u32 gst_cuda_feature_extractor_kernel_param_2,
	.param .f32 gst_cuda_feature_extractor_kernel_param_3,
	.param .align 8 .b8 gst_cuda_feature_extractor_kernel_param_4[40]
)
{
	.reg .pred 	%p<17>;
	.reg .b16 	%rs<3>;
	.reg .b32 	%r<25>;
	.reg .b32 	%f<22>;
	.reg .b64 	%rd<38>;
	// demoted variable
	.shared .align 4 .f32 _ZZ33gst_cuda_feature_extractor_kernelE23block_spatial_magnitude;
	ld.param.u64 	%rd16, [gst_cuda_feature_extractor_kernel_param_0+24];
	ld.param.u64 	%rd15, [gst_cuda_feature_extractor_kernel_param_0+32];
	ld.param.u64 	%rd13, [gst_cuda_feature_extractor_kernel_param_0+16];
	ld.param.u64 	%rd12, [gst_cuda_feature_extractor_kernel_param_0+8];
	ld.param.u64 	%rd4, [gst_cuda_feature_extractor_kernel_param_4];
	ld.param.u64 	%rd5, [gst_cuda_feature_extractor_kernel_param_4+8];
	ld.param.u64 	%rd17, [gst_cuda_feature_extractor_kernel_param_1];
	ld.param.u64 	%rd18, [gst_cuda_feature_extractor_kernel_param_1+8];
	ld.param.u64 	%rd11, [gst_cuda_feature_extractor_kernel_param_0];
	ld.param.u32 	%r10, [gst_cuda_feature_extractor_kernel_param_2];
	ld.param.f32 	%f7, [gst_cuda_feature_extractor_kernel_param_3];
	cvta.to.global.u64 	%rd1, %rd11;
	mov.u32 	%r1, %ctaid.y;
	mov.u32 	%r2, %ntid.y;
	mov.u32 	%r3, %tid.y;
	mad.lo.s32 	%r11, %r1, %r2, %r3;
	mov.u32 	%r4, %ctaid.x;
	mov.u32 	%r5, %ntid.x;
	mov.u32 	%r6, %tid.x;
	mad.lo.s32 	%r12, %r4, %r5, %r6;
	div.u32 	%r13, %r11, %r10;
	div.u32 	%r8, %r12, %r10;
	atom.shared.exch.b32 	%r14, [_ZZ33gst_cuda_feature_extractor_kernelE23block_spatial_magnitude], 0;
	bar.sync 	0;
	cvt.u64.u32 	%rd19, %r11;
	setp.le.u64 	%p1, %rd18, %rd19;
	cvt.u64.u32 	%rd20, %r12;
	setp.le.u64 	%p2, %rd17, %rd20;
	or.pred  	%p3, %p1, %p2;
	cvt.u64.u32 	%rd21, %r13;
	setp.le.u64 	%p4, %rd16, %rd21;
	or.pred  	%p5, %p3, %p4;
	@%p5 bra 	$L__BB0_17;
	cvt.u64.u32 	%rd7, %r8;
	or.b64  	%rd22, %rd13, %rd15;
	and.b64  	%rd23, %rd22, -4294967296;
	setp.ne.s64 	%p6, %rd23, 0;
	@%p6 bra 	$L__BB0_3;
	cvt.u32.u64 	%r15, %rd15;
	cvt.u32.u64 	%r16, %rd13;
	div.u32 	%r17, %r16, %r15;
	cvt.u64.u32 	%rd37, %r17;
	bra.uni 	$L__BB0_4;
$L__BB0_3:
	div.u64 	%rd37, %rd13, %rd15;
$L__BB0_4:
	setp.le.u64 	%p7, %rd37, %rd7;
	@%p7 bra 	$L__BB0_17;
	cvt.u32.u64 	%r18, %rd12;
	mul.lo.s32 	%r9, %r13, %r18;
	mov.f32 	%f20, 0f00000000;
	setp.eq.s64 	%p8, %rd15, 8;
	@%p8 bra 	$L__BB0_8;
	setp.ne.s64 	%p9, %rd15, 4;
	mov.f32 	%f21, %f20;
	@%p9 bra 	$L__BB0_9;
	cvt.u64.u32 	%rd28, %r9;
	add.s64 	%rd29, %rd1, %rd28;
	shl.b64 	%rd30, %rd7, 2;
	add.s64 	%rd31, %rd29, %rd30;
	ld.global.u32 	%r19, [%rd31];
	mov.b32 	{%rs1, %rs2}, %r19;
	cvt.rn.f32.s16 	%f9, %rs1;
	mul.f32 	%f20, %f9, 0f3D000000;
	cvt.rn.f32.s16 	%f10, %rs2;
	mul.f32 	%f21, %f10, 0f3D000000;
	bra.uni 	$L__BB0_9;
$L__BB0_8:
	cvt.u64.u32 	%rd24, %r9;
	add.s64 	%rd25, %rd1, %rd24;
	shl.b64 	%rd26, %rd7, 3;
	add.s64 	%rd27, %rd25, %rd26;
	ld.global.v2.f32 	{%f20, %f21}, [%rd27];
$L__BB0_9:
	mul.f32 	%f11, %f20, %f20;
	setp.leu.f32 	%p10, %f11, %f7;
	@%p10 bra 	$L__BB0_13;
	setp.ltu.f32 	%p11, %f20, 0f00000000;
	@%p11 bra 	$L__BB0_12;
	atom.shared.add.f32 	%f12, [_ZZ33gst_cuda_feature_extractor_kernelE23block_spatial_magnitude], %f20;
	bra.uni 	$L__BB0_13;
$L__BB0_12:
	neg.f32 	%f13, %f20;
	atom.shared.add.f32 	%f14, [_ZZ33gst_cuda_feature_extractor_kernelE23block_spatial_magnitude], %f13;
$L__BB0_13:
	mul.f32 	%f15, %f21, %f21;
	setp.leu.f32 	%p12, %f15, %f7;
	@%p12 bra 	$L__BB0_17;
	setp.ltu.f32 	%p13, %f21, 0f00000000;
	@%p13 bra 	$L__BB0_16;
	atom.shared.add.f32 	%f16, [_ZZ33gst_cuda_feature_extractor_kernelE23block_spatial_magnitude], %f21;
	bra.uni 	$L__BB0_17;
$L__BB0_16:
	neg.f32 	%f17, %f21;
	atom.shared.add.f32 	%f18, [_ZZ33gst_cuda_feature_extractor_kernelE23block_spatial_magnitude], %f17;
$L__BB0_17:
	bar.sync 	0;
	add.s32 	%r20, %r3, 1;
	setp.ne.s32 	%p14, %r20, %r2;
	add.s32 	%r22, %r6, 1;
	setp.ne.s32 	%p15, %r22, %r5;
	or.pred  	%p16, %p14, %p15;
	@%p16 bra 	$L__BB0_19;
	cvt.u32.u64 	%r23, %rd5;
	mul.lo.s32 	%r24, %r1, %r23;
	cvt.u64.u32 	%rd32, %r24;
	cvta.to.global.u64 	%rd33, %rd4;
	add.s64 	%rd34, %rd33, %rd32;
	mul.wide.u32 	%rd35, %r4, 4;
	add.s64 	%rd36, %rd34, %rd35;
	ld.shared.f32 	%f19, [_ZZ33gst_cuda_feature_extractor_kernelE23block_spatial_magnitude];
	st.global.f32 	[%rd36], %f19;
$L__BB0_19:
	ret;

}
	// .globl	gst_cuda_feature_consolidation_kernel
.visible .entry gst_cuda_feature_consolidation_kernel(
	.param .align 8 .b8 gst_cuda_feature_consolidation_kernel_param_0[40],
	.param .align 8 .b8 gst_cuda_feature_consolidation_kernel_param_1[40]
)
{
	.reg .pred 	%p<6>;
	.reg .b32 	%r<17>;
	.reg .b32 	%f<4>;
	.reg .b64 	%rd<23>;
	// demoted variable
	.shared .align 4 .f32 _ZZ37gst_cuda_feature_consolidation_kernelE36consolidated_block_spatial_magnitude;
	ld.param.u64 	%rd8, [gst_cuda_feature_consolidation_kernel_param_0+16];
	ld.param.u64 	%rd7, [gst_cuda_feature_consolidation_kernel_param_0+8];
	ld.param.u64 	%rd6, [gst_cuda_feature_consolidation_kernel_param_0];
	ld.param.u64 	%rd3, [gst_cuda_feature_consolidation_kernel_param_1];
	ld.param.u64 	%rd4, [gst_cuda_feature_consolidation_kernel_param_1+8];
	ld.param.u64 	%rd9, [gst_cuda_feature_consolidation_kernel_param_0+24];
	mov.u32 	%r1, %ctaid.y;
	mov.u32 	%r2, %ntid.y;
	mov.u32 	%r3, %tid.y;
	mad.lo.s32 	%r4, %r1, %r2, %r3;
	mov.u32 	%r5, %ctaid.x;
	mov.u32 	%r6, %ntid.x;
	mov.u32 	%r7, %tid.x;
	atom.shared.exch.b32 	%r8, [_ZZ37gst_cuda_feature_consolidation_kernelE36consolidated_block_spatial_magnitude], 0;
	bar.sync 	0;
	cvt.u64.u32 	%rd11, %r4;
	setp.le.u64 	%p1, %rd9, %rd11;
	@%p1 bra 	$L__BB1_3;
	mad.lo.s32 	%r9, %r5, %r6, %r7;
	cvt.u64.u32 	%rd5, %r9;
	shr.u64 	%rd12, %rd8, 2;
	setp.le.u64 	%p2, %rd12, %rd5;
	@%p2 bra 	$L__BB1_3;
	cvt.u32.u64 	%r10, %rd7;
	mul.lo.s32 	%r11, %r4, %r10;
	cvt.u64.u32 	%rd13, %r11;
	cvta.to.global.u64 	%rd14, %rd6;
	add.s64 	%rd15, %rd14, %rd13;
	shl.b64 	%rd16, %rd5, 2;
	add.s64 	%rd17, %rd15, %rd16;
	ld.global.f32 	%f1, [%rd17];
	atom.shared.add.f32 	%f2, [_ZZ37gst_cuda_feature_consolidation_kernelE36consolidated_block_spatial_magnitude], %f1;
$L__BB1_3:
	bar.sync 	0;
	add.s32 	%r12, %r3, 1;
	setp.ne.s32 	%p3, %r12, %r2;
	add.s32 	%r14, %r7, 1;
	setp.ne.s32 	%p4, %r14, %r6;
	or.pred  	%p5, %p3, %p4;
	@%p5 bra 	$L__BB1_5;
	cvt.u32.u64 	%r15, %rd4;
	mul.lo.s32 	%r16, %r1, %r15;
	cvt.u64.u32 	%rd18, %r16;
	cvta.to.global.u64 	%rd19, %rd3;
	add.s64 	%rd20, %rd19, %rd18;
	mul.wide.u32 	%rd21, %r5, 4;
	add.s64 	%rd22, %rd20, %rd21;
	ld.shared.f32 	%f3, [_ZZ37gst_cuda_feature_consolidation_kernelE36consolidated_block_spatial_magnitude];
	st.global.f32 	[%rd22], %f3;
$L__BB1_5:
	ret;

}


// ===== COMPILED SASS (sm_100) =====

	.target	sm_100

	.elftype	@"ET_EXEC"


//--------------------- .note.nv.tkinfo           --------------------------
	.section	.note.nv.tkinfo,"",@"SHT_NOTE"
	.sectionflags	@"SHF_NOTE_NV_TKINFO"
	.tkinfo
        /*0018*/ 	.word	0x00000002
        /*0030*/ 	.string	""
        /*0030*/ 	.string	"ptxas"
        /*0030*/ 	.string	"Cuda compilation tools, release 13.0, V13.0.88"
        /*0030*/ 	.string	"Build cuda_13.0.r13.0/compiler.36424714_0"
        /*0030*/ 	.string	"-arch sm_100 -m 64 "



//--------------------- .note.nv.cuinfo           --------------------------
	.section	.note.nv.cuinfo,"",@"SHT_NOTE"
	.sectionflags	@"SHF_NOTE_NV_CUINFO"
        /*0018*/ 	.short	0x0002
        /*001a*/ 	.short	0x0064
        /*001c*/ 	.short	0x0082
	.zero		2


//--------------------- .nv.info                  --------------------------
	.section	.nv.info,"",@"SHT_CUDA_INFO"
	.align	4


	//----- nvinfo : EIATTR_REGCOUNT
	.align		4
        /*0000*/ 	.byte	0x04, 0x2f
        /*0002*/ 	.short	(.L_1 - .L_0)
	.align		4
.L_0:
        /*0004*/ 	.word	index@(gst_cuda_feature_extractor_kernel)
        /*0008*/ 	.word	0x00000016


	//----- nvinfo : EIATTR_FRAME_SIZE
	.align		4
.L_1:
        /*000c*/ 	.byte	0x04, 0x11
        /*000e*/ 	.short	(.L_3 - .L_2)
	.align		4
.L_2:
        /*0010*/ 	.word	index@($__internal_0_$__cuda_sm20_div_u64)
        /*0014*/ 	.word	0x00000000


	//----- nvinfo : EIATTR_FRAME_SIZE
	.align		4
.L_3:
        /*0018*/ 	.byte	0x04, 0x11
        /*001a*/ 	.short	(.L_5 - .L_4)
	.align		4
.L_4:
        /*001c*/ 	.word	index@(gst_cuda_feature_extractor_kernel)
        /*0020*/ 	.word	0x00000000


	//----- nvinfo : EIATTR_REGCOUNT
	.align		4
.L_5:
        /*0024*/ 	.byte	0x04, 0x2f
        /*0026*/ 	.short	(.L_7 - .L_6)
	.align		4
.L_6:
        /*0028*/ 	.word	index@(gst_cuda_feature_consolidation_kernel)
        /*002c*/ 	.word	0x0000000e


	//----- nvinfo : EIATTR_FRAME_SIZE
	.align		4
.L_7:
        /*0030*/ 	.byte	0x04, 0x11
        /*0032*/ 	.short	(.L_9 - .L_8)
	.align		4
.L_8:
        /*0034*/ 	.word	index@(gst_cuda_feature_consolidation_kernel)
        /*0038*/ 	.word	0x00000000


	//----- nvinfo : EIATTR_MIN_STACK_SIZE
	.align		4
.L_9:
        /*003c*/ 	.byte	0x04, 0x12
        /*003e*/ 	.short	(.L_11 - .L_10)
	.align		4
.L_10:
        /*0040*/ 	.word	index@(gst_cuda_feature_consolidation_kernel)
        /*0044*/ 	.word	0x00000000


	//----- nvinfo : EIATTR_MIN_STACK_SIZE
	.align		4
.L_11:
        /*0048*/ 	.byte	0x04, 0x12
        /*004a*/ 	.short	(.L_13 - .L_12)
	.align		4
.L_12:
        /*004c*/ 	.word	index@(gst_cuda_feature_extractor_kernel)
        /*0050*/ 	.word	0x00000000
.L_13:


//--------------------- .nv.compat                --------------------------
	.section	.nv.compat,"",@"SHT_CUDA_COMPAT_INFO"
	.align	4
        /*0000*/ 	.byte	0x02, 0x09, 0x00, 0x00, 0x02, 0x02, 0x01, 0x00, 0x02, 0x05, 0x05, 0x00, 0x03, 0x07, 0x01, 0x01
        /*0010*/ 	.byte	0x02, 0x03, 0x00, 0x00, 0x02, 0x06, 0x01, 0x00, 0x04, 0x0b, 0x08, 0x00, 0x09, 0x00, 0x00, 0x00
        /*0020*/ 	.byte	0x00, 0x00, 0x00, 0x00


//--------------------- .nv.info.gst_cuda_feature_consolidation_kernel --------------------------
	.section	.nv.info.gst_cuda_feature_consolidation_kernel,"",@"SHT_CUDA_INFO"
	.sectionflags	@""
	.align	4


	//----- nvinfo : EIATTR_CUDA_API_VERSION
	.align		4
        /*0000*/ 	.byte	0x04, 0x37
        /*0002*/ 	.short	(.L_15 - .L_14)
.L_14:
        /*0004*/ 	.word	0x00000082


	//----- nvinfo : EIATTR_KPARAM_INFO
	.align		4
.L_15:
        /*0008*/ 	.byte	0x04, 0x17
        /*000a*/ 	.short	(.L_17 - .L_16)
.L_16:
        /*000c*/ 	.word	0x00000000
        /*0010*/ 	.short	0x0001
        /*0012*/ 	.short	0x0028
        /*0014*/ 	.byte	0x00, 0xf0, 0xa1, 0x00


	//----- nvinfo : EIATTR_KPARAM_INFO
	.align		4
.L_17:
        /*0018*/ 	.byte	0x04, 0x17
        /*001a*/ 	.short	(.L_19 - .L_18)
.L_18:
        /*001c*/ 	.word	0x00000000
        /*0020*/ 	.short	0x0000
        /*0022*/ 	.short	0x0000
        /*0024*/ 	.byte	0x00, 0xf0, 0xa1, 0x00


	//----- nvinfo : EIATTR_SPARSE_MMA_MASK
	.align		4
.L_19:
        /*0028*/ 	.byte	0x03, 0x50
        /*002a*/ 	.short	0x0000


	//----- nvinfo : EIATTR_MAXREG_COUNT
	.align		4
        /*002c*/ 	.byte	0x03, 0x1b
        /*002e*/ 	.short	0x00ff


	//----- nvinfo : EIATTR_NUM_BARRIERS
	.align		4
        /*0030*/ 	.byte	0x02, 0x4c
        /*0032*/ 	.byte	0x01
	.zero		1


	//----- nvinfo : EIATTR_MERCURY_ISA_VERSION
	.align		4
        /*0034*/ 	.byte	0x03, 0x5f
        /*0036*/ 	.short	0x0101


	//----- nvinfo : EIATTR_VRC_CTA_INIT_COUNT
	.align		4
        /*0038*/ 	.byte	0x02, 0x4a
	.zero		1
	.zero		1


	//----- nvinfo : EIATTR_EXIT_INSTR_OFFSETS
	.align		4
        /*003c*/ 	.byte	0x04, 0x1c
        /*003e*/ 	.short	(.L_21 - .L_20)


	//   ....[0]....
.L_20:
        /*0040*/ 	.word	0x000002e0


	//   ....[1]....
        /*0044*/ 	.word	0x00000370


	//----- nvinfo : EIATTR_CRS_STACK_SIZE
	.align		4
.L_21:
        /*0048*/ 	.byte	0x04, 0x1e
        /*004a*/ 	.short	(.L_23 - .L_22)
.L_22:
        /*004c*/ 	.word	0x00000000


	//----- nvinfo : EIATTR_CBANK_PARAM_SIZE
	.align		4
.L_23:
        /*0050*/ 	.byte	0x03, 0x19
        /*0052*/ 	.short	0x0050


	//----- nvinfo : EIATTR_PARAM_CBANK
	.align		4
        /*0054*/ 	.byte	0x04, 0x0a
        /*0056*/ 	.short	(.L_25 - .L_24)
	.align		4
.L_24:
        /*0058*/ 	.word	index@(.nv.constant0.gst_cuda_feature_consolidation_kernel)
        /*005c*/ 	.short	0x0380
        /*005e*/ 	.short	0x0050


	//----- nvinfo : EIATTR_SW_WAR
	.align		4
.L_25:
        /*0060*/ 	.byte	0x04, 0x36
        /*0062*/ 	.short	(.L_27 - .L_26)
.L_26:
        /*0064*/ 	.word	0x00000008
.L_27:


//--------------------- .nv.info.gst_cuda_feature_extractor_kernel --------------------------
	.section	.nv.info.gst_cuda_feature_extractor_kernel,"",@"SHT_CUDA_INFO"
	.sectionflags	@""
	.align	4


	//----- nvinfo : EIATTR_CUDA_API_VERSION
	.align		4
        /*0000*/ 	.byte	0x04, 0x37
        /*0002*/ 	.short	(.L_29 - .L_28)
.L_28:
        /*0004*/ 	.word	0x00000082


	//----- nvinfo : EIATTR_KPARAM_INFO
	.align		4
.L_29:
        /*0008*/ 	.byte	0x04, 0x17
        /*000a*/ 	.short	(.L_31 - .L_30)
.L_30:
        /*000c*/ 	.word	0x00000000
        /*0010*/ 	.short	0x0004
        /*0012*/ 	.short	0x0040
        /*0014*/ 	.byte	0x00, 0xf0, 0xa1, 0x00


	//----- nvinfo : EIATTR_KPARAM_INFO
	.align		4
.L_31:
        /*0018*/ 	.byte	0x04, 0x17
        /*001a*/ 	.short	(.L_33 - .L_32)
.L_32:
        /*001c*/ 	.word	0x00000000
        /*0020*/ 	.short	0x0003
        /*0022*/ 	.short	0x003c
        /*0024*/ 	.byte	0x00, 0xf0, 0x11, 0x00


	//----- nvinfo : EIATTR_KPARAM_INFO
	.align		4
.L_33:
        /*0028*/ 	.byte	0x04, 0x17
        /*002a*/ 	.short	(.L_35 - .L_34)
.L_34:
        /*002c*/ 	.word	0x00000000
        /*0030*/ 	.short	0x0002
        /*0032*/ 	.short	0x0038
        /*0034*/ 	.byte	0x00, 0xf0, 0x11, 0x00


	//----- nvinfo : EIATTR_KPARAM_INFO
	.align		4
.L_35:
        /*0038*/ 	.byte	0x04, 0x17
        /*003a*/ 	.short	(.L_37 - .L_36)
.L_36:
        /*003c*/ 	.word	0x00000000
        /*0040*/ 	.short	0x0001
        /*0042*/ 	.short	0x0028
        /*0044*/ 	.byte	0x00, 0xf0, 0x41, 0x00


	//----- nvinfo : EIATTR_KPARAM_INFO
	.align		4
.L_37:
        /*0048*/ 	.byte	0x04, 0x17
        /*004a*/ 	.short	(.L_39 - .L_38)
.L_38:
        /*004c*/ 	.word	0x00000000
        /*0050*/ 	.short	0x0000
        /*0052*/ 	.short	0x0000
        /*0054*/ 	.byte	0x00, 0xf0, 0xa1, 0x00


	//----- nvinfo : EIATTR_SPARSE_MMA_MASK
	.align		4
.L_39:
        /*0058*/ 	.byte	0x03, 0x50
        /*005a*/ 	.short	0x0000


	//----- nvinfo : EIATTR_MAXREG_COUNT
	.align		4
        /*005c*/ 	.byte	0x03, 0x1b
        /*005e*/ 	.short	0x00ff


	//----- nvinfo : EIATTR_NUM_BARRIERS
	.align		4
        /*0060*/ 	.byte	0x02, 0x4c
        /*0062*/ 	.byte	0x01
	.zero		1


	//----- nvinfo : EIATTR_MERCURY_ISA_VERSION
	.align		4
        /*0064*/ 	.byte	0x03, 0x5f
        /*0066*/ 	.short	0x0101


	//----- nvinfo : EIATTR_VRC_CTA_INIT_COUNT
	.align		4
        /*0068*/ 	.byte	0x02, 0x4a
	.zero		1
	.zero		1


	//----- nvinfo : EIATTR_EXIT_INSTR_OFFSETS
	.align		4
        /*006c*/ 	.byte	0x04, 0x1c
        /*006e*/ 	.short	(.L_41 - .L_40)


	//   ....[0]....
.L_40:
        /*0070*/ 	.word	0x00000a30


	//   ....[1]....
        /*0074*/ 	.word	0x00000af0


	//----- nvinfo : EIATTR_CRS_STACK_SIZE
	.align		4
.L_41:
        /*0078*/ 	.byte	0x04, 0x1e
        /*007a*/ 	.short	(.L_43 - .L_42)
.L_42:
        /*007c*/ 	.word	0x00000000


	//----- nvinfo : EIATTR_CBANK_PARAM_SIZE
	.align		4
.L_43:
        /*0080*/ 	.byte	0x03, 0x19
        /*0082*/ 	.short	0x0068


	//----- nvinfo : EIATTR_PARAM_CBANK
	.align		4
        /*0084*/ 	.byte	0x04, 0x0a
        /*0086*/ 	.short	(.L_45 - .L_44)
	.align		4
.L_44:
        /*0088*/ 	.word	index@(.nv.constant0.gst_cuda_feature_extractor_kernel)
        /*008c*/ 	.short	0x0380
        /*008e*/ 	.short	0x0068


	//----- nvinfo : EIATTR_SW_WAR
	.align		4
.L_45:
        /*0090*/ 	.byte	0x04, 0x36
        /*0092*/ 	.short	(.L_47 - .L_46)
.L_46:
        /*0094*/ 	.word	0x00000008
.L_47:


//--------------------- .nv.callgraph             --------------------------
	.section	.nv.callgraph,"",@"SHT_CUDA_CALLGRAPH"
	.align	4
	.sectionentsize	8
	.align		4
        /*0000*/ 	.word	0x00000000
	.align		4
        /*0004*/ 	.word	0xffffffff
	.align		4
        /*0008*/ 	.word	0x00000000
	.align		4
        /*000c*/ 	.word	0xfffffffe
	.align		4
        /*0010*/ 	.word	0x00000000
	.align		4
        /*0014*/ 	.word	0xfffffffd
	.align		4
        /*0018*/ 	.word	0x00000000
	.align		4
        /*001c*/ 	.word	0xfffffffc


//--------------------- .text.gst_cuda_feature_consolidation_kernel --------------------------
	.section	.text.gst_cuda_feature_consolidation_kernel,"ax",@progbits
	.align	128
        .global         gst_cuda_feature_consolidation_kernel
        .type           gst_cuda_feature_consolidation_kernel,@function
        .size           gst_cuda_feature_consolidation_kernel,(.L_x_20 - gst_cuda_feature_consolidation_kernel)
        .other          gst_cuda_feature_consolidation_kernel,@"STO_CUDA_ENTRY STV_DEFAULT"
gst_cuda_feature_consolidation_kernel:
.text.gst_cuda_feature_consolidation_kernel:
[----:B------:R-:W-:Y:S01]  /*0000*/  LDC R1, c[0x0][0x37c] ;  /* 0x0000df00ff017b82 */ /* 0x000fe20000000800 */
[----:B------:R-:W0:Y:S07]  /*0010*/  S2R R4, SR_TID.Y ;  /* 0x0000000000047919 */ /* 0x000e2e0000002200 */
[----:B------:R-:W0:Y:S01]  /*0020*/  S2UR UR10, SR_CTAID.Y ;  /* 0x00000000000a79c3 */ /* 0x000e220000002600 */
[----:B------:R-:W1:Y:S01]  /*0030*/  LDCU.64 UR6, c[0x0][0x398] ;  /* 0x00007300ff0677ac */ /* 0x000e620008000a00 */
[----:B------:R-:W-:Y:S01]  /*0040*/  BSSY.RECONVERGENT B0, `(.L_x_0) ;  /* 0x0000024000007945 */ /* 0x000fe20003800200 */
[----:B------:R-:W2:Y:S01]  /*0050*/  S2R R7, SR_CTAID.X ;  /* 0x0000000000077919 */ /* 0x000ea20000002500 */
[----:B------:R-:W-:Y:S01]  /*0060*/  UMOV UR4, 0x400 ;  /* 0x0000040000047882 */ /* 0x000fe20000000000 */
[----:B------:R-:W3:Y:S01]  /*0070*/  LDCU.64 UR8, c[0x0][0x358] ;  /* 0x00006b00ff0877ac */ /* 0x000ee20008000a00 */
[----:B------:R-:W4:Y:S02]  /*0080*/  S2R R6, SR_TID.X ;  /* 0x0000000000067919 */ /* 0x000f240000002100 */
[----:B------:R-:W0:Y:S01]  /*0090*/  LDC R5, c[0x0][0x364] ;  /* 0x0000d900ff057b82 */ /* 0x000e220000000800 */
[----:B------:R-:W0:Y:S07]  /*00a0*/  LDCU UR11, c[0x0][0x360] ;  /* 0x00006c00ff0b77ac */ /* 0x000e2e0008000800 */
[----:B------:R-:W5:Y:S01]  /*00b0*/  S2UR UR5, SR_CgaCtaId ;  /* 0x00000000000579c3 */ /* 0x000f620000008800 */
[----:B0-----:R-:W-:-:S05]  /*00c0*/  IMAD R0, R5, UR10, R4 ;  /* 0x0000000a05007c24 */ /* 0x001fca000f8e0204 */
[----:B-1----:R-:W-:Y:S01]  /*00d0*/  ISETP.GE.U32.AND P0, PT, R0, UR6, PT ;  /* 0x0000000600007c0c */ /* 0x002fe2000bf06070 */
[----:B-----5:R-:W-:-:S03]  /*00e0*/  ULEA UR4, UR5, UR4, 0x18 ;  /* 0x0000000405047291 */ /* 0x020fc6000f8ec0ff */
[----:B------:R-:W-:-:S06]  /*00f0*/  ISETP.GE.U32.AND.EX P0, PT, RZ, UR7, PT, P0 ;  /* 0x00000007ff007c0c */ /* 0x000fcc000bf06100 */
[----:B------:R-:W-:Y:S01]  /*0100*/  ATOMS.EXCH RZ, [UR4], RZ ;  /* 0x000000ffffff798c */ /* 0x000fe2000c000004 */
[----:B------:R-:W-:Y:S06]  /*0110*/  BAR.SYNC.DEFER_BLOCKING 0x0 ;  /* 0x0000000000007b1d */ /* 0x000fec0000010000 */
[----:B--234-:R-:W-:Y:S05]  /*0120*/  @P0 BRA `(.L_x_1) ;  /* 0x0000000000540947 */ /* 0x01cfea0003800000 */
[----:B------:R-:W0:Y:S01]  /*0130*/  LDCU.64 UR6, c[0x0][0x390] ;  /* 0x00007200ff0677ac */ /* 0x000e220008000a00 */
[----:B------:R-:W-:Y:S01]  /*0140*/  IMAD R3, R7, UR11, R6 ;  /* 0x0000000b07037c24 */ /* 0x000fe2000f8e0206 */
[----:B0-----:R-:W-:Y:S02]  /*0150*/  USHF.R.U64 UR5, UR6, 0x2, UR7 ;  /* 0x0000000206057899 */ /* 0x001fe40008001207 */
[----:B------:R-:W-:-:S04]  /*0160*/  USHF.R.U32.HI UR6, URZ, 0x2, UR7 ;  /* 0x00000002ff067899 */ /* 0x000fc80008011607 */
[----:B------:R-:W-:Y:S02]  /*0170*/  ISETP.LT.U32.AND P0, PT, R3, UR5, PT ;  /* 0x0000000503007c0c */ /* 0x000fe4000bf01070 */
[----:B------:R-:W-:-:S05]  /*0180*/  IMAD.U32 R2, RZ, RZ, UR6 ;  /* 0x00000006ff027e24 */ /* 0x000fca000f8e00ff */
[----:B------:R-:W-:-:S13]  /*0190*/  ISETP.GT.U32.AND.EX P0, PT, R2, RZ, PT, P0 ;  /* 0x000000ff0200720c */ /* 0x000fda0003f04100 */
[----:B------:R-:W-:Y:S05]  /*01a0*/  @!P0 BRA `(.L_x_1) ;  /* 0x0000000000348947 */ /* 0x000fea0003800000 */
[----:B------:R-:W0:Y:S01]  /*01b0*/  LDC.64 R8, c[0x0][0x380] ;  /* 0x0000e000ff087b82 */ /* 0x000e220000000a00 */
[----:B------:R-:W1:Y:S02]  /*01c0*/  LDCU UR5, c[0x0][0x388] ;  /* 0x00007100ff0577ac */ /* 0x000e640008000800 */
[----:B-1----:R-:W-:-:S05]  /*01d0*/  IMAD R11, R0, UR5, RZ ;  /* 0x00000005000b7c24 */ /* 0x002fca000f8e02ff */
[----:B0-----:R-:W-:-:S05]  /*01e0*/  IADD3 R2, P0, PT, R11, R8, RZ ;  /* 0x000000080b027210 */ /* 0x001fca0007f1e0ff */
[----:B------:R-:W-:Y:S01]  /*01f0*/  IMAD.X R0, RZ, RZ, R9, P0 ;  /* 0x000000ffff007224 */ /* 0x000fe200000e0609 */
[----:B------:R-:W-:-:S04]  /*0200*/  LEA R2, P0, R3, R2, 0x2 ;  /* 0x0000000203027211 */ /* 0x000fc800078010ff */
[----:B------:R-:W-:-:S06]  /*0210*/  LEA.HI.X R3, R3, R0, RZ, 0x2, P0 ;  /* 0x0000000003037211 */ /* 0x000fcc00000f14ff */
[----:B------:R0:W5:Y:S03]  /*0220*/  LDG.E R3, desc[UR8][R2.64] ;  /* 0x0000000802037981 */ /* 0x000166000c1e1900 */
.L_x_2:
[----:B------:R-:W1:Y:S01]  /*0230*/  LDS R8, [UR4] ;  /* 0x00000004ff087984 */ /* 0x000e620008000800 */
[----:B------:R-:W-:Y:S02]  /*0240*/  IMAD.U32 R0, RZ, RZ, UR4 ;  /* 0x00000004ff007e24 */ /* 0x000fe4000f8e00ff */
[----:B-1---5:R-:W-:-:S05]  /*0250*/  FADD R9, R3, R8 ;  /* 0x0000000803097221 */ /* 0x022fca0000000000 */
[----:B------:R-:W1:Y:S02]  /*0260*/  ATOMS.CAST.SPIN P0, [R0], R8, R9 ;  /* 0x000000080000758d */ /* 0x000e640001800009 */
[----:B-1----:R-:W-:Y:S05]  /*0270*/  @!P0 BRA `(.L_x_2) ;  /* 0xfffffffc00ec8947 */ /* 0x002fea000383ffff */
.L_x_1:
[----:B------:R-:W-:Y:S05]  /*0280*/  BSYNC.RECONVERGENT B0 ;  /* 0x0000000000007941 */ /* 0x000fea0003800200 */
.L_x_0:
[----:B------:R-:W-:Y:S01]  /*0290*/  BAR.SYNC.DEFER_BLOCKING 0x0 ;  /* 0x0000000000007b1d */ /* 0x000fe20000010000 */
[----:B0-----:R-:W-:Y:S01]  /*02a0*/  IADD3 R2, PT, PT, R6, 0x1, RZ ;  /* 0x0000000106027810 */ /* 0x001fe20007ffe0ff */
[----:B------:R-:W-:-:S03]  /*02b0*/  VIADD R0, R4, 0x1 ;  /* 0x0000000104007836 */ /* 0x000fc60000000000 */
[----:B------:R-:W-:-:S04]  /*02c0*/  ISETP.NE.AND P0, PT, R2, UR11, PT ;  /* 0x0000000b02007c0c */ /* 0x000fc8000bf05270 */
[----:B------:R-:W-:-:S13]  /*02d0*/  ISETP.NE.OR P0, PT, R0, R5, P0 ;  /* 0x000000050000720c */ /* 0x000fda0000705670 */
[----:B------:R-:W-:Y:S05]  /*02e0*/  @P0 EXIT ;  /* 0x000000000000094d */ /* 0x000fea0003800000 */
[----:B------:R-:W0:Y:S01]  /*02f0*/  LDC R0, c[0x0][0x3b0] ;  /* 0x0000ec00ff007b82 */ /* 0x000e220000000800 */
[----:B------:R-:W1:Y:S07]  /*0300*/  LDS R5, [UR4] ;  /* 0x00000004ff057984 */ /* 0x000e6e0008000800 */
[----:B------:R-:W2:Y:S01]  /*0310*/  LDC.64 R2, c[0x0][0x3a8] ;  /* 0x0000ea00ff027b82 */ /* 0x000ea20000000a00 */
[----:B0-----:R-:W-:-:S05]  /*0320*/  IMAD R9, R0, UR10, RZ ;  /* 0x0000000a00097c24 */ /* 0x001fca000f8e02ff */
[----:B--2---:R-:W-:-:S04]  /*0330*/  IADD3 R2, P0, PT, R9, R2, RZ ;  /* 0x0000000209027210 */ /* 0x004fc80007f1e0ff */
[----:B------:R-:W-:-:S03]  /*0340*/  IADD3.X R3, PT, PT, RZ, R3, RZ, P0, !PT ;  /* 0x00000003ff037210 */ /* 0x000fc600007fe4ff */
[----:B------:R-:W-:-:S05]  /*0350*/  IMAD.WIDE.U32 R2, R7, 0x4, R2 ;  /* 0x0000000407027825 */ /* 0x000fca00078e0002 */
[----:B-1----:R-:W-:Y:S01]  /*0360*/  STG.E desc[UR8][R2.64], R5 ;  /* 0x0000000502007986 */ /* 0x002fe2000c101908 */
[----:B------:R-:W-:Y:S05]  /*0370*/  EXIT ;  /* 0x000000000000794d */ /* 0x000fea0003800000 */
.L_x_3:
[----:B------:R-:W-:-:S00]  /*0380*/  BRA `(.L_x_3) ;  /* 0xfffffffc00fc7947 */ /* 0x000fc0000383ffff */
[----:B------:R-:W-:-:S00]  /*0390*/  NOP ;  /* 0x0000000000007918 */ /* 0x000fc00000000000 */
        /* <DEDUP_REMOVED lines=14> */
.L_x_20:


//--------------------- .text.gst_cuda_feature_extractor_kernel --------------------------
	.section	.text.gst_cuda_feature_extractor_kernel,"ax",@progbits
	.align	128
        .global         gst_cuda_feature_extractor_kernel
        .type           gst_cuda_feature_extractor_kernel,@function
        .size           gst_cuda_feature_extractor_kernel,(.L_x_19 - gst_cuda_feature_extractor_kernel)
        .other          gst_cuda_feature_extractor_kernel,@"STO_CUDA_ENTRY STV_DEFAULT"
gst_cuda_feature_extractor_kernel:
.text.gst_cuda_feature_extractor_kernel:
[----:B------:R-:W-:Y:S01]  /*0000*/  LDC R1, c[0x0][0x37c] ;  /* 0x0000df00ff017b82 */ /* 0x000fe20000000800 */
[----:B------:R-:W0:Y:S01]  /*0010*/  LDCU UR6, c[0x0][0x3b8] ;  /* 0x00007700ff0677ac */ /* 0x000e220008000800 */
[----:B------:R-:W1:Y:S06]  /*0020*/  S2R R0, SR_TID.Y ;  /* 0x0000000000007919 */ /* 0x000e6c0000002200 */
[----:B------:R-:W-:Y:S01]  /*0030*/  S2UR UR8, SR_CTAID.Y ;  /* 0x00000000000879c3 */ /* 0x000fe20000002600 */
[----:B------:R-:W-:Y:S01]  /*0040*/  BSSY.RECONVERGENT B0, `(.L_x_4) ;  /* 0x0000099000007945 */ /* 0x000fe20003800200 */
[----:B------:R-:W2:Y:S01]  /*0050*/  LDCU.64 UR10, c[0x0][0x3a8] ;  /* 0x00007500ff0a77ac */ /* 0x000ea20008000a00 */
[----:B------:R-:W3:Y:S01]  /*0060*/  S2R R4, SR_CTAID.X ;  /* 0x0000000000047919 */ /* 0x000ee20000002500 */
[----:B------:R-:W4:Y:S01]  /*0070*/  LDCU.64 UR12, c[0x0][0x3b0] ;  /* 0x00007600ff0c77ac */ /* 0x000f220008000a00 */
[----:B------:R-:W3:Y:S03]  /*0080*/  S2R R7, SR_TID.X ;  /* 0x0000000000077919 */ /* 0x000ee60000002100 */
[----:B------:R-:W1:Y:S01]  /*0090*/  LDC R5, c[0x0][0x364] ;  /* 0x0000d900ff057b82 */ /* 0x000e620000000800 */
[----:B------:R-:W3:Y:S01]  /*00a0*/  LDCU UR9, c[0x0][0x360] ;  /* 0x00006c00ff0977ac */ /* 0x000ee20008000800 */
[----:B------:R-:W5:Y:S01]  /*00b0*/  LDCU.64 UR14, c[0x0][0x398] ;  /* 0x00007300ff0e77ac */ /* 0x000f620008000a00 */
[----:B0-----:R-:W0:Y:S05]  /*00c0*/  I2F.U32.RP R6, UR6 ;  /* 0x0000000600067d06 */ /* 0x001e2a0008209000 */
[----:B------:R-:W2:Y:S01]  /*00d0*/  S2UR UR5, SR_CgaCtaId ;  /* 0x00000000000579c3 */ /* 0x000ea20000008800 */
[----:B------:R-:W-:-:S02]  /*00e0*/  UMOV UR4, 0x400 ;  /* 0x0000040000047882 */ /* 0x000fc40000000000 */
[----:B0-----:R-:W0:Y:S01]  /*00f0*/  MUFU.RCP R6, R6 ;  /* 0x0000000600067308 */ /* 0x001e220000001000 */
[----:B--2---:R-:W-:Y:S01]  /*0100*/  ULEA UR4, UR5, UR4, 0x18 ;  /* 0x0000000405047291 */ /* 0x004fe2000f8ec0ff */
[----:B0-----:R-:W-:-:S08]  /*0110*/  VIADD R2, R6, 0xffffffe ;  /* 0x0ffffffe06027836 */ /* 0x001fd00000000000 */
[----:B------:R-:W-:Y:S01]  /*0120*/  ATOMS.EXCH RZ, [UR4], RZ ;  /* 0x000000ffffff798c */ /* 0x000fe2000c000004 */
[----:B------:R0:W2:Y:S02]  /*0130*/  F2I.FTZ.U32.TRUNC.NTZ R3, R2 ;  /* 0x0000000200037305 */ /* 0x0000a4000021f000 */
[----:B0-----:R-:W-:Y:S02]  /*0140*/  IMAD.MOV.U32 R2, RZ, RZ, RZ ;  /* 0x000000ffff027224 */ /* 0x001fe400078e00ff */
[----:B--2---:R-:W-:-:S04]  /*0150*/  IMAD.MOV R9, RZ, RZ, -R3 ;  /* 0x000000ffff097224 */ /* 0x004fc800078e0a03 */
[----:B------:R-:W-:-:S04]  /*0160*/  IMAD R9, R9, UR6, RZ ;  /* 0x0000000609097c24 */ /* 0x000fc8000f8e02ff */
[----:B------:R-:W-:-:S04]  /*0170*/  IMAD.HI.U32 R6, R3, R9, R2 ;  /* 0x0000000903067227 */ /* 0x000fc800078e0002 */
[----:B-1----:R-:W-:Y:S02]  /*0180*/  IMAD R2, R5, UR8, R0 ;  /* 0x0000000805027c24 */ /* 0x002fe4000f8e0200 */
[----:B---3--:R-:W-:Y:S02]  /*0190*/  IMAD R3, R4, UR9, R7 ;  /* 0x0000000904037c24 */ /* 0x008fe4000f8e0207 */
[----:B------:R-:W-:Y:S01]  /*01a0*/  IMAD.HI.U32 R8, R6, R2, RZ ;  /* 0x0000000206087227 */ /* 0x000fe200078e00ff */
[----:B------:R-:W-:Y:S01]  /*01b0*/  BAR.SYNC.DEFER_BLOCKING 0x0 ;  /* 0x0000000000007b1d */ /* 0x000fe20000010000 */
[----:B----4-:R-:W-:Y:S02]  /*01c0*/  ISETP.GE.U32.AND P0, PT, R2, UR12, PT ;  /* 0x0000000c02007c0c */ /* 0x010fe4000bf06070 */
[----:B------:R-:W-:Y:S01]  /*01d0*/  IMAD.MOV R9, RZ, RZ, -R8 ;  /* 0x000000ffff097224 */ /* 0x000fe200078e0a08 */
[----:B------:R-:W-:Y:S01]  /*01e0*/  ISETP.GE.U32.AND P1, PT, R3, UR10, PT ;  /* 0x0000000a03007c0c */ /* 0x000fe2000bf26070 */
[----:B------:R-:W-:-:S03]  /*01f0*/  IMAD.HI.U32 R10, R6, R3, RZ ;  /* 0x00000003060a7227 */ /* 0x000fc600078e00ff */
[----:B------:R-:W-:Y:S01]  /*0200*/  ISETP.GE.U32.AND.EX P1, PT, RZ, UR11, PT, P1 ;  /* 0x0000000bff007c0c */ /* 0x000fe2000bf26110 */
[----:B------:R-:W-:Y:S01]  /*0210*/  IMAD R6, R9, UR6, R2 ;  /* 0x0000000609067c24 */ /* 0x000fe2000f8e0202 */
[----:B------:R-:W-:Y:S02]  /*0220*/  IADD3 R12, PT, PT, -R10, RZ, RZ ;  /* 0x000000ff0a0c7210 */ /* 0x000fe40007ffe1ff */
[----:B------:R-:W-:Y:S02]  /*0230*/  ISETP.GE.U32.OR.EX P0, PT, RZ, UR13, P1, P0 ;  /* 0x0000000dff007c0c */ /* 0x000fe40008f06500 */
[----:B------:R-:W-:Y:S01]  /*0240*/  ISETP.GE.U32.AND P3, PT, R6, UR6, PT ;  /* 0x0000000606007c0c */ /* 0x000fe2000bf66070 */
[----:B------:R-:W-:Y:S01]  /*0250*/  IMAD R9, R12, UR6, R3 ;  /* 0x000000060c097c24 */ /* 0x000fe2000f8e0203 */
[----:B------:R-:W-:-:S04]  /*0260*/  LOP3.LUT R3, RZ, UR6, RZ, 0x33, !PT ;  /* 0x00000006ff037c12 */ /* 0x000fc8000f8e33ff */
[----:B------:R-:W-:-:S07]  /*0270*/  ISETP.GE.U32.AND P4, PT, R9, UR6, PT ;  /* 0x0000000609007c0c */ /* 0x000fce000bf86070 */
[----:B------:R-:W-:Y:S02]  /*0280*/  @P3 VIADD R6, R6, -UR6 ;  /* 0x8000000606063c36 */ /* 0x000fe40008000000 */
[----:B------:R-:W-:Y:S01]  /*0290*/  @P3 VIADD R8, R8, 0x1 ;  /* 0x0000000108083836 */ /* 0x000fe20000000000 */
[----:B------:R-:W-:Y:S02]  /*02a0*/  ISETP.NE.U32.AND P3, PT, RZ, UR6, PT ;  /* 0x00000006ff007c0c */ /* 0x000fe4000bf65070 */
[----:B------:R-:W-:Y:S01]  /*02b0*/  ISETP.GE.U32.AND P5, PT, R6, UR6, PT ;  /* 0x0000000606007c0c */ /* 0x000fe2000bfa6070 */
[----:B------:R-:W-:Y:S02]  /*02c0*/  @P4 VIADD R9, R9, -UR6 ;  /* 0x8000000609094c36 */ /* 0x000fe40008000000 */
[----:B------:R-:W-:-:S03]  /*02d0*/  @P4 VIADD R10, R10, 0x1 ;  /* 0x000000010a0a4836 */ /* 0x000fc60000000000 */
[----:B------:R-:W-:Y:S01]  /*02e0*/  ISETP.GE.U32.AND P2, PT, R9, UR6, PT ;  /* 0x0000000609007c0c */ /* 0x000fe2000bf46070 */
[----:B------:R-:W0:Y:S06]  /*02f0*/  LDCU.64 UR6, c[0x0][0x358] ;  /* 0x00006b00ff0677ac */ /* 0x000e2c0008000a00 */
[----:B------:R-:W-:-:S04]  /*0300*/  @P5 IADD3 R8, PT, PT, R8, 0x1, RZ ;  /* 0x0000000108085810 */ /* 0x000fc80007ffe0ff */
[----:B------:R-:W-:Y:S02]  /*0310*/  SEL R8, R3, R8, !P3 ;  /* 0x0000000803087207 */ /* 0x000fe40005800000 */
[----:B------:R-:W-:Y:S02]  /*0320*/  @P2 VIADD R10, R10, 0x1 ;  /* 0x000000010a0a2836 */ /* 0x000fe40000000000 */
[----:B-----5:R-:W-:-:S03]  /*0330*/  ISETP.GE.U32.AND P1, PT, R8, UR14, PT ;  /* 0x0000000e08007c0c */ /* 0x020fc6000bf26070 */
[----:B------:R-:W-:Y:S02]  /*0340*/  SEL R6, R3, R10, !P3 ;  /* 0x0000000a03067207 */ /* 0x000fe40005800000 */
[----:B------:R-:W-:-:S13]  /*0350*/  ISETP.GE.U32.OR.EX P0, PT, RZ, UR15, P0, P1 ;  /* 0x0000000fff007c0c */ /* 0x000fda0008706510 */
[----:B0-----:R-:W-:Y:S05]  /*0360*/  @P0 BRA `(.L_x_5) ;  /* 0x0000000400980947 */ /* 0x001fea0003800000 */
[----:B------:R-:W0:Y:S01]  /*0370*/  LDCU UR4, c[0x0][0x394] ;  /* 0x00007280ff0477ac */ /* 0x000e220008000800 */
[----:B------:R-:W0:Y:S02]  /*0380*/  LDCU UR5, c[0x0][0x3a4] ;  /* 0x00007480ff0577ac */ /* 0x000e240008000800 */
[----:B0-----:R-:W-:-:S04]  /*0390*/  ULOP3.LUT UR4, UR4, UR5, URZ, 0xfc, !UPT ;  /* 0x0000000504047292 */ /* 0x001fc8000f8efcff */
[----:B------:R-:W-:-:S09]  /*03a0*/  UISETP.NE.U32.AND UP0, UPT, UR4, URZ, UPT ;  /* 0x000000ff0400728c */ /* 0x000fd2000bf05070 */
[----:B------:R-:W-:Y:S05]  /*03b0*/  BRA.U UP0, `(.L_x_6) ;  /* 0x0000000100587547 */ /* 0x000fea000b800000 */
[----:B------:R-:W0:Y:S01]  /*03c0*/  LDCU UR4, c[0x0][0x3a0] ;  /* 0x00007400ff0477ac */ /* 0x000e220008000800 */
[----:B------:R-:W1:Y:S01]  /*03d0*/  LDC R10, c[0x0][0x390] ;  /* 0x0000e400ff0a7b82 */ /* 0x000e620000000800 */
[----:B0-----:R-:W0:Y:S01]  /*03e0*/  I2F.U32.RP R9, UR4 ;  /* 0x0000000400097d06 */ /* 0x001e220008209000 */
[----:B------:R-:W-:-:S07]  /*03f0*/  ISETP.NE.U32.AND P2, PT, RZ, UR4, PT ;  /* 0x00000004ff007c0c */ /* 0x000fce000bf45070 */
[----:B0-----:R-:W0:Y:S02]  /*0400*/  MUFU.RCP R9, R9 ;  /* 0x0000000900097308 */ /* 0x001e240000001000 */
[----:B0-----:R-:W-:-:S06]  /*0410*/  VIADD R2, R9, 0xffffffe ;  /* 0x0ffffffe09027836 */ /* 0x001fcc0000000000 */
[----:B------:R0:W2:Y:S02]  /*0420*/  F2I.FTZ.U32.TRUNC.NTZ R3, R2 ;  /* 0x0000000200037305 */ /* 0x0000a4000021f000 */
[----:B0-----:R-:W-:Y:S01]  /*0430*/  IMAD.MOV.U32 R2, RZ, RZ, RZ ;  /* 0x000000ffff027224 */ /* 0x001fe200078e00ff */
[----:B--2---:R-:W-:-:S05]  /*0440*/  IADD3 R11, PT, PT, RZ, -R3, RZ ;  /* 0x80000003ff0b7210 */ /* 0x004fca0007ffe0ff */
[----:B------:R-:W-:-:S04]  /*0450*/  IMAD R11, R11, UR4, RZ ;  /* 0x000000040b0b7c24 */ /* 0x000fc8000f8e02ff */
[----:B------:R-:W-:-:S06]  /*0460*/  IMAD.HI.U32 R3, R3, R11, R2 ;  /* 0x0000000b03037227 */ /* 0x000fcc00078e0002 */
[----:B-1----:R-:W-:-:S04]  /*0470*/  IMAD.HI.U32 R2, R3, R10, RZ ;  /* 0x0000000a03027227 */ /* 0x002fc800078e00ff */
[----:B------:R-:W-:-:S04]  /*0480*/  IMAD.MOV R3, RZ, RZ, -R2 ;  /* 0x000000ffff037224 */ /* 0x000fc800078e0a02 */
[----:B------:R-:W-:-:S05]  /*0490*/  IMAD R3, R3, UR4, R10 ;  /* 0x0000000403037c24 */ /* 0x000fca000f8e020a */
[----:B------:R-:W-:-:S13]  /*04a0*/  ISETP.GE.U32.AND P0, PT, R3, UR4, PT ;  /* 0x0000000403007c0c */ /* 0x000fda000bf06070 */
[----:B------:R-:W-:Y:S01]  /*04b0*/  @P0 VIADD R3, R3, -UR4 ;  /* 0x8000000403030c36 */ /* 0x000fe20008000000 */
[----:B------:R-:W-:-:S04]  /*04c0*/  @P0 IADD3 R2, PT, PT, R2, 0x1, RZ ;  /* 0x0000000102020810 */ /* 0x000fc80007ffe0ff */
[----:B------:R-:W-:Y:S01]  /*04d0*/  ISETP.GE.U32.AND P1, PT, R3, UR4, PT ;  /* 0x0000000403007c0c */ /* 0x000fe2000bf26070 */
[----:B------:R-:W-:-:S12]  /*04e0*/  IMAD.MOV.U32 R3, RZ, RZ, RZ ;  /* 0x000000ffff037224 */ /* 0x000fd800078e00ff */
[----:B------:R-:W-:Y:S01]  /*04f0*/  @P1 VIADD R2, R2, 0x1 ;  /* 0x0000000102021836 */ /* 0x000fe20000000000 */
[----:B------:R-:W-:Y:S01]  /*0500*/  @!P2 LOP3.LUT R2, RZ, UR4, RZ, 0x33, !PT ;  /* 0x00000004ff02ac12 */ /* 0x000fe2000f8e33ff */
[----:B------:R-:W-:Y:S06]  /*0510*/  BRA `(.L_x_7) ;  /* 0x0000000000087947 */ /* 0x000fec0003800000 */
.L_x_6:
[----:B------:R-:W-:-:S07]  /*0520*/  MOV R10, 0x540 ;  /* 0x00000540000a7802 */ /* 0x000fce0000000f00 */
[----:B------:R-:W-:Y:S05]  /*0530*/  CALL.REL.NOINC `($__internal_0_$__cuda_sm20_div_u64) ;  /* 0x0000000400707944 */ /* 0x000fea0003c00000 */
.L_x_7:
[----:B------:R-:W-:-:S04]  /*0540*/  ISETP.GT.U32.AND P0, PT, R2, R6, PT ;  /* 0x000000060200720c */ /* 0x000fc80003f04070 */
[----:B------:R-:W-:-:S13]  /*0550*/  ISETP.GT.U32.AND.EX P0, PT, R3, RZ, PT, P0 ;  /* 0x000000ff0300720c */ /* 0x000fda0003f04100 */
[----:B------:R-:W-:Y:S05]  /*0560*/  @!P0 BRA `(.L_x_5) ;  /* 0x0000000400188947 */ /* 0x000fea0003800000 */
[----:B------:R-:W0:Y:S01]  /*0570*/  LDCU.64 UR10, c[0x0][0x3a0] ;  /* 0x00007400ff0a77ac */ /* 0x000e220008000a00 */
[----:B------:R-:W1:Y:S01]  /*0580*/  LDCU UR4, c[0x0][0x388] ;  /* 0x00007100ff0477ac */ /* 0x000e620008000800 */
[----:B0-----:R-:W-:-:S04]  /*0590*/  UISETP.NE.U32.AND UP0, UPT, UR10, 0x8, UPT ;  /* 0x000000080a00788c */ /* 0x001fc8000bf05070 */
[----:B------:R-:W-:Y:S01]  /*05a0*/  UISETP.NE.AND.EX UP0, UPT, UR11, URZ, UPT, UP0 ;  /* 0x000000ff0b00728c */ /* 0x000fe2000bf05300 */
[----:B-1----:R-:W-:-:S08]  /*05b0*/  IMAD R8, R8, UR4, RZ ;  /* 0x0000000408087c24 */ /* 0x002fd0000f8e02ff */
[----:B------:R-:W-:Y:S05]  /*05c0*/  BRA.U !UP0, `(.L_x_8) ;  /* 0x00000001083c7547 */ /* 0x000fea000b800000 */
[----:B------:R-:W-:Y:S01]  /*05d0*/  UISETP.NE.U32.AND UP0, UPT, UR10, 0x4, UPT ;  /* 0x000000040a00788c */ /* 0x000fe2000bf05070 */
[----:B------:R-:W-:-:S03]  /*05e0*/  CS2R R2, SRZ ;  /* 0x0000000000027805 */ /* 0x000fc6000001ff00 */
[----:B------:R-:W-:-:S09]  /*05f0*/  UISETP.NE.AND.EX UP0, UPT, UR11, URZ, UPT, UP0 ;  /* 0x000000ff0b00728c */ /* 0x000fd2000bf05300 */
[----:B------:R-:W-:Y:S05]  /*0600*/  BRA.U UP0, `(.L_x_9) ;  /* 0x0000000100447547 */ /* 0x000fea000b800000 */
[----:B------:R-:W0:Y:S02]  /*0610*/  LDCU.64 UR4, c[0x0][0x380] ;  /* 0x00007000ff0477ac */ /* 0x000e240008000a00 */
[----:B0-----:R-:W-:-:S05]  /*0620*/  IADD3 R9, P0, PT, R8, UR4, RZ ;  /* 0x0000000408097c10 */ /* 0x001fca000ff1e0ff */
[----:B------:R-:W-:Y:S01]  /*0630*/  IMAD.X R3, RZ, RZ, UR5, P0 ;  /* 0x00000005ff037e24 */ /* 0x000fe200080e06ff */
[----:B------:R-:W-:-:S04]  /*0640*/  LEA R8, P0, R6, R9, 0x2 ;  /* 0x0000000906087211 */ /* 0x000fc800078010ff */
[----:B------:R-:W-:-:S05]  /*0650*/  LEA.HI.X R9, R6, R3, RZ, 0x2, P0 ;  /* 0x0000000306097211 */ /* 0x000fca00000f14ff */
[----:B------:R-:W2:Y:S02]  /*0660*/  LDG.E R8, desc[UR6][R8.64] ;  /* 0x0000000608087981 */ /* 0x000ea4000c1e1900 */
[----:B--2---:R-:W0:Y:S08]  /*0670*/  I2F.S16 R2, R8 ;  /* 0x0000000800027306 */ /* 0x004e300000101400 */
[----:B------:R-:W1:Y:S01]  /*0680*/  I2F.S16 R3, R8.H1 ;  /* 0x1000000800037306 */ /* 0x000e620000101400 */
[----:B0-----:R-:W-:Y:S01]  /*0690*/  FMUL R2, R2, 0.03125 ;  /* 0x3d00000002027820 */ /* 0x001fe20000400000 */
[----:B-1----:R-:W-:Y:S01]  /*06a0*/  FMUL R3, R3, 0.03125 ;  /* 0x3d00000003037820 */ /* 0x002fe20000400000 */
[----:B------:R-:W-:Y:S06]  /*06b0*/  BRA `(.L_x_9) ;  /* 0x0000000000187947 */ /* 0x000fec0003800000 */
.L_x_8:
[----:B------:R-:W0:Y:S02]  /*06c0*/  LDCU.64 UR4, c[0x0][0x380] ;  /* 0x00007000ff0477ac */ /* 0x000e240008000a00 */
[----:B0-----:R-:W-:-:S04]  /*06d0*/  IADD3 R3, P0, PT, R8, UR4, RZ ;  /* 0x0000000408037c10 */ /* 0x001fc8000ff1e0ff */
[----:B------:R-:W-:Y:S02]  /*06e0*/  IADD3.X R9, PT, PT, RZ, UR5, RZ, P0, !PT ;  /* 0x00000005ff097c10 */ /* 0x000fe400087fe4ff */
[----:B------:R-:W-:-:S04]  /*06f0*/  LEA R2, P0, R6, R3, 0x3 ;  /* 0x0000000306027211 */ /* 0x000fc800078018ff */
[----:B------:R-:W-:-:S06]  /*0700*/  LEA.HI.X R3, R6, R9, RZ, 0x3, P0 ;  /* 0x0000000906037211 */ /* 0x000fcc00000f1cff */
[----:B------:R-:W5:Y:S03]  /*0710*/  LDG.E.64 R2, desc[UR6][R2.64] ;  /* 0x0000000602027981 */ /* 0x000f66000c1e1b00 */
.L_x_9:
[----:B------:R-:W0:Y:S01]  /*0720*/  LDC R11, c[0x0][0x3bc] ;  /* 0x0000ef00ff0b7b82 */ /* 0x000e220000000800 */
[----:B-----5:R-:W-:Y:S01]  /*0730*/  FMUL R6, R2, R2 ;  /* 0x0000000202067220 */ /* 0x020fe20000400000 */
[----:B------:R-:W-:Y:S04]  /*0740*/  BSSY.RECONVERGENT B1, `(.L_x_10) ;  /* 0x0000014000017945 */ /* 0x000fe80003800200 */
[----:B0-----:R-:W-:-:S13]  /*0750*/  FSETP.GT.AND P0, PT, R6, R11, PT ;  /* 0x0000000b0600720b */ /* 0x001fda0003f04000 */
[----:B------:R-:W-:Y:S05]  /*0760*/  @!P0 BRA `(.L_x_11) ;  /* 0x0000000000448947 */ /* 0x000fea0003800000 */
[----:B------:R-:W-:-:S13]  /*0770*/  FSETP.GE.AND P0, PT, R2, RZ, PT ;  /* 0x000000ff0200720b */ /* 0x000fda0003f06000 */
[----:B------:R-:W-:Y:S05]  /*0780*/  @!P0 BRA `(.L_x_12) ;  /* 0x0000000000208947 */ /* 0x000fea0003800000 */
[----:B------:R-:W0:Y:S01]  /*0790*/  S2R R9, SR_CgaCtaId ;  /* 0x0000000000097919 */ /* 0x000e220000008800 */
[----:B------:R-:W-:-:S04]  /*07a0*/  MOV R6, 0x400 ;  /* 0x0000040000067802 */ /* 0x000fc80000000f00 */
[----:B0-----:R-:W-:-:S07]  /*07b0*/  LEA R6, R9, R6, 0x18 ;  /* 0x0000000609067211 */ /* 0x001fce00078ec0ff */
.L_x_13:
[----:B------:R-:W0:Y:S02]  /*07c0*/  LDS R8, [R6] ;  /* 0x0000000006087984 */ /* 0x000e240000000800 */
[----:B0-----:R-:W-:-:S05]  /*07d0*/  FADD R9, R2, R8 ;  /* 0x0000000802097221 */ /* 0x001fca0000000000 */
[----:B------:R-:W0:Y:S02]  /*07e0*/  ATOMS.CAST.SPIN P0, [R6], R8, R9 ;  /* 0x000000080600758d */ /* 0x000e240001800009 */
[----:B0-----:R-:W-:Y:S05]  /*07f0*/  @!P0 BRA `(.L_x_13) ;  /* 0xfffffffc00f08947 */ /* 0x001fea000383ffff */
[----:B------:R-:W-:Y:S05]  /*0800*/  BRA `(.L_x_11) ;  /* 0x00000000001c7947 */ /* 0x000fea0003800000 */
.L_x_12:
[----:B------:R-:W0:Y:S01]  /*0810*/  S2R R9, SR_CgaCtaId ;  /* 0x0000000000097919 */ /* 0x000e220000008800 */
[----:B------:R-:W-:-:S04]  /*0820*/  MOV R6, 0x400 ;  /* 0x0000040000067802 */ /* 0x000fc80000000f00 */
[----:B0-----:R-:W-:-:S07]  /*0830*/  LEA R6, R9, R6, 0x18 ;  /* 0x0000000609067211 */ /* 0x001fce00078ec0ff */
.L_x_14:
[----:B------:R-:W0:Y:S02]  /*0840*/  LDS R8, [R6] ;  /* 0x0000000006087984 */ /* 0x000e240000000800 */
[----:B0-----:R-:W-:-:S05]  /*0850*/  FADD R9, -R2, R8 ;  /* 0x0000000802097221 */ /* 0x001fca0000000100 */
[----:B------:R-:W0:Y:S02]  /*0860*/  ATOMS.CAST.SPIN P0, [R6], R8, R9 ;  /* 0x000000080600758d */ /* 0x000e240001800009 */
[----:B0-----:R-:W-:Y:S05]  /*0870*/  @!P0 BRA `(.L_x_14) ;  /* 0xfffffffc00f08947 */ /* 0x001fea000383ffff */
.L_x_11:
[----:B------:R-:W-:Y:S05]  /*0880*/  BSYNC.RECONVERGENT B1 ;  /* 0x0000000000017941 */ /* 0x000fea0003800200 */
.L_x_10:
[----:B------:R-:W-:-:S05]  /*0890*/  FMUL R2, R3, R3 ;  /* 0x0000000303027220 */ /* 0x000fca0000400000 */
[----:B------:R-:W-:-:S13]  /*08a0*/  FSETP.GT.AND P0, PT, R2, R11, PT ;  /* 0x0000000b0200720b */ /* 0x000fda0003f04000 */
[----:B------:R-:W-:Y:S05]  /*08b0*/  @!P0 BRA `(.L_x_5) ;  /* 0x0000000000448947 */ /* 0x000fea0003800000 */
[----:B------:R-:W-:-:S13]  /*08c0*/  FSETP.GE.AND P0, PT, R3, RZ, PT ;  /* 0x000000ff0300720b */ /* 0x000fda0003f06000 */
[----:B------:R-:W-:Y:S05]  /*08d0*/  @!P0 BRA `(.L_x_15) ;  /* 0x0000000000208947 */ /* 0x000fea0003800000 */
[----:B------:R-:W0:Y:S01]  /*08e0*/  S2R R9, SR_CgaCtaId ;  /* 0x0000000000097919 */ /* 0x000e220000008800 */
[----:B------:R-:W-:-:S04]  /*08f0*/  MOV R2, 0x400 ;  /* 0x0000040000027802 */ /* 0x000fc80000000f00 */
[----:B0-----:R-:W-:-:S07]  /*0900*/  LEA R2, R9, R2, 0x18 ;  /* 0x0000000209027211 */ /* 0x001fce00078ec0ff */
.L_x_16:
[----:B------:R-:W0:Y:S02]  /*0910*/  LDS R8, [R2] ;  /* 0x0000000002087984 */ /* 0x000e240000000800 */
[----:B0-----:R-:W-:-:S05]  /*0920*/  FADD R9, R3, R8 ;  /* 0x0000000803097221 */ /* 0x001fca0000000000 */
[----:B------:R-:W0:Y:S02]  /*0930*/  ATOMS.CAST.SPIN P0, [R2], R8, R9 ;  /* 0x000000080200758d */ /* 0x000e240001800009 */
[----:B0-----:R-:W-:Y:S05]  /*0940*/  @!P0 BRA `(.L_x_16) ;  /* 0xfffffffc00f08947 */ /* 0x001fea000383ffff */
[----:B------:R-:W-:Y:S05]  /*0950*/  BRA `(.L_x_5) ;  /* 0x00000000001c7947 */ /* 0x000fea0003800000 */
.L_x_15:
[----:B------:R-:W0:Y:S01]  /*0960*/  S2R R9, SR_CgaCtaId ;  /* 0x0000000000097919 */ /* 0x000e220000008800 */
[----:B------:R-:W-:-:S04]  /*0970*/  MOV R2, 0x400 ;  /* 0x0000040000027802 */ /* 0x000fc80000000f00 */
[----:B0-----:R-:W-:-:S07]  /*0980*/  LEA R2, R9, R2, 0x18 ;  /* 0x0000000209027211 */ /* 0x001fce00078ec0ff */
.L_x_17:
[----:B------:R-:W0:Y:S02]  /*0990*/  LDS R8, [R2] ;  /* 0x0000000002087984 */ /* 0x000e240000000800 */
[----:B0-----:R-:W-:-:S05]  /*09a0*/  FADD R9, -R3, R8 ;  /* 0x0000000803097221 */ /* 0x001fca0000000100 */
[----:B------:R-:W0:Y:S02]  /*09b0*/  ATOMS.CAST.SPIN P0, [R2], R8, R9 ;  /* 0x000000080200758d */ /* 0x000e240001800009 */
[----:B0-----:R-:W-:Y:S05]  /*09c0*/  @!P0 BRA `(.L_x_17) ;  /* 0xfffffffc00f08947 */ /* 0x001fea000383ffff */
.L_x_5:
[----:B------:R-:W-:Y:S05]  /*09d0*/  BSYNC.RECONVERGENT B0 ;  /* 0x0000000000007941 */ /* 0x000fea0003800200 */
.L_x_4:
[----:B------:R-:W-:Y:S01]  /*09e0*/  BAR.SYNC.DEFER_BLOCKING 0x0 ;  /* 0x0000000000007b1d */ /* 0x000fe20000010000 */
[----:B------:R-:W-:Y:S02]  /*09f0*/  VIADD R7, R7, 0x1 ;  /* 0x0000000107077836 */ /* 0x000fe40000000000 */
[----:B------:R-:W-:-:S03]  /*0a00*/  VIADD R0, R0, 0x1 ;  /* 0x0000000100007836 */ /* 0x000fc60000000000 */
[----:B------:R-:W-:-:S04]  /*0a10*/  ISETP.NE.AND P0, PT, R7, UR9, PT ;  /* 0x0000000907007c0c */ /* 0x000fc8000bf05270 */
[----:B------:R-:W-:-:S13]  /*0a20*/  ISETP.NE.OR P0, PT, R0, R5, P0 ;  /* 0x000000050000720c */ /* 0x000fda0000705670 */
[----:B------:R-:W-:Y:S05]  /*0a30*/  @P0 EXIT ;  /* 0x000000000000094d */ /* 0x000fea0003800000 */
[----:B------:R-:W0:Y:S01]  /*0a40*/  S2UR UR5, SR_CgaCtaId ;  /* 0x00000000000579c3 */ /* 0x000e220000008800 */
[----:B------:R-:W-:-:S07]  /*0a50*/  UMOV UR4, 0x400 ;  /* 0x0000040000047882 */ /* 0x000fce0000000000 */
[----:B------:R-:W1:Y:S08]  /*0a60*/  LDC R0, c[0x0][0x3c8] ;  /* 0x0000f200ff007b82 */ /* 0x000e700000000800 */
[----:B------:R-:W2:Y:S01]  /*0a70*/  LDC.64 R2, c[0x0][0x3c0] ;  /* 0x0000f000ff027b82 */ /* 0x000ea20000000a00 */
[----:B0-----:R-:W-:Y:S01]  /*0a80*/  ULEA UR4, UR5, UR4, 0x18 ;  /* 0x0000000405047291 */ /* 0x001fe2000f8ec0ff */
[----:B-1----:R-:W-:-:S08]  /*0a90*/  IMAD R5, R0, UR8, RZ ;  /* 0x0000000800057c24 */ /* 0x002fd0000f8e02ff */
[----:B------:R-:W0:Y:S01]  /*0aa0*/  LDS R7, [UR4] ;  /* 0x00000004ff077984 */ /* 0x000e220008000800 */
[----:B--2---:R-:W-:-:S05]  /*0ab0*/  IADD3 R2, P0, PT, R5, R2, RZ ;  /* 0x0000000205027210 */ /* 0x004fca0007f1e0ff */
[----:B------:R-:W-:Y:S02]  /*0ac0*/  IMAD.X R3, RZ, RZ, R3, P0 ;  /* 0x000000ffff037224 */ /* 0x000fe400000e0603 */
[----:B------:R-:W-:-:S05]  /*0ad0*/  IMAD.WIDE.U32 R4, R4, 0x4, R2 ;  /* 0x0000000404047825 */ /* 0x000fca00078e0002 */
[----:B0-----:R-:W-:Y:S01]  /*0ae0*/  STG.E desc[UR6][R4.64], R7 ;  /* 0x0000000704007986 */ /* 0x001fe2000c101906 */
[----:B------:R-:W-:Y:S05]  /*0af0*/  EXIT ;  /* 0x000000000000794d */ /* 0x000fea0003800000 */
        .weak           $__internal_0_$__cuda_sm20_div_u64
        .type           $__internal_0_$__cuda_sm20_div_u64,@function
        .size           $__internal_0_$__cuda_sm20_div_u64,(.L_x_19 - $__internal_0_$__cuda_sm20_div_u64)
$__internal_0_$__cuda_sm20_div_u64:
[----:B------:R-:W0:Y:S01]  /*0b00*/  LDCU.64 UR4, c[0x0][0x3a0] ;  /* 0x00007400ff0477ac */ /* 0x000e220008000a00 */
[----:B------:R-:W1:Y:S01]  /*0b10*/  LDC.64 R2, c[0x0][0x3a0] ;  /* 0x0000e800ff027b82 */ /* 0x000e620000000a00 */
[----:B0-----:R-:W0:Y:S01]  /*0b20*/  I2F.U64.RP R9, UR4 ;  /* 0x0000000400097d12 */ /* 0x001e220008309000 */
[----:B------:R-:W2:Y:S07]  /*0b30*/  LDCU.64 UR4, c[0x0][0x390] ;  /* 0x00007200ff0477ac */ /* 0x000eae0008000a00 */
[----:B0-----:R-:W0:Y:S02]  /*0b40*/  MUFU.RCP R9, R9 ;  /* 0x0000000900097308 */ /* 0x001e240000001000 */
[----:B0-----:R-:W-:-:S06]  /*0b50*/  IADD3 R12, PT, PT, R9, 0x1ffffffe, RZ ;  /* 0x1ffffffe090c7810 */ /* 0x001fcc0007ffe0ff */
[----:B------:R-:W1:Y:S02]  /*0b60*/  F2I.U64.TRUNC R12, R12 ;  /* 0x0000000c000c7311 */ /* 0x000e64000020d800 */
[----:B-1----:R-:W-:-:S04]  /*0b70*/  IMAD.WIDE.U32 R14, R12, R2, RZ ;  /* 0x000000020c0e7225 */ /* 0x002fc800078e00ff */
[C---:B------:R-:W-:Y:S01]  /*0b80*/  IMAD R11, R12.reuse, R3, R15 ;  /* 0x000000030c0b7224 */ /* 0x040fe200078e020f */
[----:B------:R-:W-:Y:S01]  /*0b90*/  IADD3 R17, P0, PT, RZ, -R14, RZ ;  /* 0x8000000eff117210 */ /* 0x000fe20007f1e0ff */
[----:B------:R-:W-:Y:S02]  /*0ba0*/  IMAD.MOV.U32 R15, RZ, RZ, R12 ;  /* 0x000000ffff0f7224 */ /* 0x000fe400078e000c */
[----:B------:R-:W-:Y:S02]  /*0bb0*/  IMAD R11, R13, R2, R11 ;  /* 0x000000020d0b7224 */ /* 0x000fe400078e020b */
[----:B------:R-:W-:-:S04]  /*0bc0*/  IMAD.HI.U32 R14, R12, R17, RZ ;  /* 0x000000110c0e7227 */ /* 0x000fc800078e00ff */
[----:B------:R-:W-:-:S04]  /*0bd0*/  IMAD.X R11, RZ, RZ, ~R11, P0 ;  /* 0x000000ffff0b7224 */ /* 0x000fc800000e0e0b */
[----:B------:R-:W-:-:S04]  /*0be0*/  IMAD.WIDE.U32 R14, P0, R12, R11, R14 ;  /* 0x0000000b0c0e7225 */ /* 0x000fc8000780000e */
[C---:B------:R-:W-:Y:S02]  /*0bf0*/  IMAD R19, R13.reuse, R11, RZ ;  /* 0x0000000b0d137224 */ /* 0x040fe400078e02ff */
[----:B------:R-:W-:-:S04]  /*0c00*/  IMAD.HI.U32 R14, P1, R13, R17, R14 ;  /* 0x000000110d0e7227 */ /* 0x000fc8000782000e */
[----:B------:R-:W-:Y:S01]  /*0c10*/  IMAD.HI.U32 R9, R13, R11, RZ ;  /* 0x0000000b0d097227 */ /* 0x000fe200078e00ff */
[----:B------:R-:W-:-:S03]  /*0c20*/  IADD3 R15, P2, PT, R19, R14, RZ ;  /* 0x0000000e130f7210 */ /* 0x000fc60007f5e0ff */
[----:B------:R-:W-:Y:S02]  /*0c30*/  IMAD.X R9, R9, 0x1, R13, P0 ;  /* 0x0000000109097824 */ /* 0x000fe400000e060d */
[----:B------:R-:W-:-:S03]  /*0c40*/  IMAD.WIDE.U32 R12, R15, R2, RZ ;  /* 0x000000020f0c7225 */ /* 0x000fc600078e00ff */
[----:B------:R-:W-:Y:S01]  /*0c50*/  IADD3.X R9, PT, PT, RZ, RZ, R9, P2, P1 ;  /* 0x000000ffff097210 */ /* 0x000fe200017e2409 */
[----:B------:R-:W-:Y:S01]  /*0c60*/  IMAD R11, R15, R3, R13 ;  /* 0x000000030f0b7224 */ /* 0x000fe200078e020d */
[----:B------:R-:W-:-:S03]  /*0c70*/  IADD3 R13, P0, PT, RZ, -R12, RZ ;  /* 0x8000000cff0d7210 */ /* 0x000fc60007f1e0ff */
[----:B------:R-:W-:Y:S02]  /*0c80*/  IMAD R11, R9, R2, R11 ;  /* 0x00000002090b7224 */ /* 0x000fe400078e020b */
[----:B------:R-:W-:-:S03]  /*0c90*/  IMAD.HI.U32 R14, R15, R13, RZ ;  /* 0x0000000d0f0e7227 */ /* 0x000fc600078e00ff */
[----:B------:R-:W-:-:S05]  /*0ca0*/  IADD3.X R12, PT, PT, RZ, ~R11, RZ, P0, !PT ;  /* 0x8000000bff0c7210 */ /* 0x000fca00007fe4ff */
[----:B------:R-:W-:-:S04]  /*0cb0*/  IMAD.WIDE.U32 R14, P0, R15, R12, R14 ;  /* 0x0000000c0f0e7225 */ /* 0x000fc8000780000e */
[C---:B------:R-:W-:Y:S02]  /*0cc0*/  IMAD R16, R9.reuse, R12, RZ ;  /* 0x0000000c09107224 */ /* 0x040fe400078e02ff */
[----:B------:R-:W-:-:S04]  /*0cd0*/  IMAD.HI.U32 R11, P1, R9, R13, R14 ;  /* 0x0000000d090b7227 */ /* 0x000fc8000782000e */
[----:B------:R-:W-:Y:S01]  /*0ce0*/  IMAD.HI.U32 R12, R9, R12, RZ ;  /* 0x0000000c090c7227 */ /* 0x000fe200078e00ff */
[----:B------:R-:W-:-:S03]  /*0cf0*/  IADD3 R11, P2, PT, R16, R11, RZ ;  /* 0x0000000b100b7210 */ /* 0x000fc60007f5e0ff */
[----:B------:R-:W-:Y:S02]  /*0d00*/  IMAD.X R9, R12, 0x1, R9, P0 ;  /* 0x000000010c097824 */ /* 0x000fe400000e0609 */
[----:B--2---:R-:W-:-:S03]  /*0d10*/  IMAD.HI.U32 R12, R11, UR4, RZ ;  /* 0x000000040b0c7c27 */ /* 0x004fc6000f8e00ff */
[----:B------:R-:W-:Y:S01]  /*0d20*/  IADD3.X R9, PT, PT, RZ, RZ, R9, P2, P1 ;  /* 0x000000ffff097210 */ /* 0x000fe200017e2409 */
[----:B------:R-:W-:Y:S02]  /*0d30*/  IMAD.MOV.U32 R13, RZ, RZ, RZ ;  /* 0x000000ffff0d7224 */ /* 0x000fe400078e00ff */
[----:B------:R-:W-:-:S04]  /*0d40*/  IMAD.WIDE.U32 R12, R11, UR5, R12 ;  /* 0x000000050b0c7c25 */ /* 0x000fc8000f8e000c */
[C---:B------:R-:W-:Y:S02]  /*0d50*/  IMAD R14, R9.reuse, UR5, RZ ;  /* 0x00000005090e7c24 */ /* 0x040fe4000f8e02ff */
[----:B------:R-:W-:-:S04]  /*0d60*/  IMAD.HI.U32 R11, P0, R9, UR4, R12 ;  /* 0x00000004090b7c27 */ /* 0x000fc8000f80000c */
[----:B------:R-:W-:Y:S01]  /*0d70*/  IMAD.HI.U32 R9, R9, UR5, RZ ;  /* 0x0000000509097c27 */ /* 0x000fe2000f8e00ff */
[----:B------:R-:W-:-:S03]  /*0d80*/  IADD3 R11, P1, PT, R14, R11, RZ ;  /* 0x0000000b0e0b7210 */ /* 0x000fc60007f3e0ff */
[----:B------:R-:W-:Y:S02]  /*0d90*/  IMAD.X R9, RZ, RZ, R9, P0 ;  /* 0x000000ffff097224 */ /* 0x000fe400000e0609 */
[----:B------:R-:W-:-:S03]  /*0da0*/  IMAD.WIDE.U32 R12, R11, R2, RZ ;  /* 0x000000020b0c7225 */ /* 0x000fc600078e00ff */
[----:B------:R-:W-:Y:S01]  /*0db0*/  IADD3.X R9, PT, PT, RZ, R9, RZ, P1, !PT ;  /* 0x00000009ff097210 */ /* 0x000fe20000ffe4ff */
[C---:B------:R-:W-:Y:S01]  /*0dc0*/  IMAD R13, R11.reuse, R3, R13 ;  /* 0x000000030b0d7224 */ /* 0x040fe200078e020d */
[----:B------:R-:W-:Y:S02]  /*0dd0*/  IADD3 R15, P1, PT, -R12, UR4, RZ ;  /* 0x000000040c0f7c10 */ /* 0x000fe4000ff3e1ff */
[----:B------:R-:W-:Y:S01]  /*0de0*/  IADD3 R12, P2, PT, R11, 0x1, RZ ;  /* 0x000000010b0c7810 */ /* 0x000fe20007f5e0ff */
[-C--:B------:R-:W-:Y:S01]  /*0df0*/  IMAD R13, R9, R2.reuse, R13 ;  /* 0x00000002090d7224 */ /* 0x080fe200078e020d */
[----:B------:R-:W-:-:S03]  /*0e00*/  ISETP.GE.U32.AND P0, PT, R15, R2, PT ;  /* 0x000000020f00720c */ /* 0x000fc60003f06070 */
[----:B------:R-:W-:Y:S01]  /*0e10*/  IMAD.X R14, RZ, RZ, R9, P2 ;  /* 0x000000ffff0e7224 */ /* 0x000fe200010e0609 */
[----:B------:R-:W-:Y:S02]  /*0e20*/  IADD3.X R18, PT, PT, ~R13, UR5, RZ, P1, !PT ;  /* 0x000000050d127c10 */ /* 0x000fe40008ffe5ff */
[----:B------:R-:W-:Y:S02]  /*0e30*/  IADD3 R13, P1, PT, R15, -R2, RZ ;  /* 0x800000020f0d7210 */ /* 0x000fe40007f3e0ff */
[----:B------:R-:W-:-:S03]  /*0e40*/  ISETP.GE.U32.AND.EX P0, PT, R18, R3, PT, P0 ;  /* 0x000000031200720c */ /* 0x000fc60003f06100 */
[----:B------:R-:W-:Y:S01]  /*0e50*/  IMAD.X R16, R18, 0x1, ~R3, P1 ;  /* 0x0000000112107824 */ /* 0x000fe200008e0e03 */
[----:B------:R-:W-:Y:S02]  /*0e60*/  SEL R13, R13, R15, P0 ;  /* 0x0000000f0d0d7207 */ /* 0x000fe40000000000 */
[----:B------:R-:W-:Y:S02]  /*0e70*/  SEL R12, R12, R11, P0 ;  /* 0x0000000b0c0c7207 */ /* 0x000fe40000000000 */
[----:B------:R-:W-:Y:S02]  /*0e80*/  SEL R16, R16, R18, P0 ;  /* 0x0000001210107207 */ /* 0x000fe40000000000 */
[----:B------:R-:W-:Y:S02]  /*0e90*/  SEL R14, R14, R9, P0 ;  /* 0x000000090e0e7207 */ /* 0x000fe40000000000 */
[----:B------:R-:W-:Y:S02]  /*0ea0*/  ISETP.GE.U32.AND P0, PT, R13, R2, PT ;  /* 0x000000020d00720c */ /* 0x000fe40003f06070 */
[----:B------:R-:W-:-:S02]  /*0eb0*/  IADD3 R9, P2, PT, R12, 0x1, RZ ;  /* 0x000000010c097810 */ /* 0x000fc40007f5e0ff */
[----:B------:R-:W-:Y:S02]  /*0ec0*/  ISETP.NE.U32.AND P1, PT, R2, RZ, PT ;  /* 0x000000ff0200720c */ /* 0x000fe40003f25070 */
[----:B------:R-:W-:Y:S02]  /*0ed0*/  ISETP.GE.U32.AND.EX P0, PT, R16, R3, PT, P0 ;  /* 0x000000031000720c */ /* 0x000fe40003f06100 */
[-C--:B------:R-:W-:Y:S02]  /*0ee0*/  IADD3.X R11, PT, PT, RZ, R14.reuse, RZ, P2, !PT ;  /* 0x0000000eff0b7210 */ /* 0x080fe400017fe4ff */
[----:B------:R-:W-:Y:S02]  /*0ef0*/  ISETP.NE.AND.EX P1, PT, R3, RZ, PT, P1 ;  /* 0x000000ff0300720c */ /* 0x000fe40003f25310 */
[----:B------:R-:W-:Y:S01]  /*0f00*/  SEL R3, R11, R14, P0 ;  /* 0x0000000e0b037207 */ /* 0x000fe20000000000 */
[----:B------:R-:W-:Y:S01]  /*0f10*/  IMAD.MOV.U32 R11, RZ, RZ, 0x0 ;  /* 0x00000000ff0b7424 */ /* 0x000fe200078e00ff */
[----:B------:R-:W-:-:S02]  /*0f20*/  SEL R2, R9, R12, P0 ;  /* 0x0000000c09027207 */ /* 0x000fc40000000000 */
[----:B------:R-:W-:Y:S02]  /*0f30*/  SEL R3, R3, 0xffffffff, P1 ;  /* 0xffffffff03037807 */ /* 0x000fe40000800000 */
[----:B------:R-:W-:Y:S01]  /*0f40*/  SEL R2, R2, 0xffffffff, P1 ;  /* 0xffffffff02027807 */ /* 0x000fe20000800000 */
[----:B------:R-:W-:Y:S06]  /*0f50*/  RET.REL.NODEC R10 `(gst_cuda_feature_extractor_kernel) ;  /* 0xfffffff00a287950 */ /* 0x000fec0003c3ffff */
.L_x_18:
        /* <DEDUP_REMOVED lines=10> */
.L_x_19:


//--------------------- .nv.shared.gst_cuda_feature_consolidation_kernel --------------------------
	.section	.nv.shared.gst_cuda_feature_consolidation_kernel,"aw",@nobits
	.sectionflags	@""
	.align	4
.nv.shared.gst_cuda_feature_consolidation_kernel:
	.zero		1028


//--------------------- .nv.shared.reserved.0     --------------------------
	.section	.nv.shared.reserved.0,"aw",@nobits
	.weak		__nv_reservedSMEM_offset_0_alias
	.size		__nv_reservedSMEM_offset_0_alias, 0, 64
	.other		__nv_reservedSMEM_offset_0_alias,@"STO_CUDA_RESERVED_SHARED STV_DEFAULT"
__nv_reservedSMEM_offset_0_alias:
	.zero		0
	.zero		64


//--------------------- .nv.shared.gst_cuda_feature_extractor_kernel --------------------------
	.section	.nv.shared.gst_cuda_feature_extractor_kernel,"aw",@nobits
	.sectionflags	@""
	.align	4
.nv.shared.gst_cuda_feature_extractor_kernel:
	.zero		1028


//--------------------- .nv.constant0.gst_cuda_feature_consolidation_kernel --------------------------
	.section	.nv.constant0.gst_cuda_feature_consolidation_kernel,"a",@progbits
	.sectionflags	@""
	.align	4
.nv.constant0.gst_cuda_feature_consolidation_kernel:
	.zero		976


//--------------------- .nv.constant0.gst_cuda_feature_extractor_kernel --------------------------
	.section	.nv.constant0.gst_cuda_feature_extractor_kernel,"a",@progbits
	.sectionflags	@""
	.align	4
.nv.constant0.gst_cuda_feature_extractor_kernel:
	.zero		1000


//--------------------- SYMBOLS --------------------------

	.type		.nv.reservedSmem.offset0,@object
	.size		.nv.reservedSmem.offset0,0x4
	.type		.nv.reservedSmem.cap,@object
	.size		.nv.reservedSmem.cap,0x4
